//
// Generated by NVIDIA NVVM Compiler
//
// Compiler Build ID: CL-36424714
// Cuda compilation tools, release 13.0, V13.0.88
// Based on NVVM 20.0.0
//

.version 9.0
.target sm_100
.address_size 64

	// .globl	_Z6squarePjS_j

.visible .entry _Z6squarePjS_j(
	.param .u64 .ptr .align 1 _Z6squarePjS_j_param_0,
	.param .u64 .ptr .align 1 _Z6squarePjS_j_param_1,
	.param .u32 _Z6squarePjS_j_param_2
)
{
	.reg .pred 	%p<5>;
	.reg .b32 	%r<61>;
	.reg .b64 	%rd<27>;

	ld.param.u64 	%rd3, [_Z6squarePjS_j_param_0];
	ld.param.u64 	%rd4, [_Z6squarePjS_j_param_1];
	ld.param.u32 	%r23, [_Z6squarePjS_j_param_2];
	cvta.to.global.u64 	%rd5, %rd3;
	cvta.to.global.u64 	%rd1, %rd4;
	mov.u32 	%r25, %ctaid.x;
	mov.u32 	%r26, %ntid.x;
	mov.u32 	%r27, %tid.x;
	mad.lo.s32 	%r28, %r25, %r26, %r27;
	rem.u32 	%r1, %r28, %r23;
	sub.s32 	%r2, %r28, %r1;
	mul.wide.u32 	%rd6, %r28, 4;
	add.s64 	%rd2, %rd5, %rd6;
	ld.global.u32 	%r56, [%rd2];
	max.u32 	%r4, %r23, 1;
	and.b32  	%r5, %r4, 3;
	setp.lt.u32 	%p1, %r23, 4;
	mov.b32 	%r60, 0;
	@%p1 bra 	$L__BB0_3;
	and.b32  	%r60, %r4, -4;
	neg.s32 	%r53, %r60;
	mov.b32 	%r55, 0;
$L__BB0_2:
	add.s32 	%r30, %r2, %r55;
	mul.wide.u32 	%rd7, %r30, 4;
	add.s64 	%rd8, %rd1, %rd7;
	ld.global.u32 	%r31, [%rd8];
	mad.lo.s32 	%r32, %r55, %r23, %r1;
	mul.wide.u32 	%rd9, %r32, 4;
	add.s64 	%rd10, %rd1, %rd9;
	ld.global.u32 	%r33, [%rd10];
	mad.lo.s32 	%r34, %r33, %r31, %r56;
	st.global.u32 	[%rd2], %r34;
	add.s32 	%r35, %r30, 1;
	mul.wide.u32 	%rd11, %r35, 4;
	add.s64 	%rd12, %rd1, %rd11;
	ld.global.u32 	%r36, [%rd12];
	add.s32 	%r37, %r32, %r23;
	mul.wide.u32 	%rd13, %r37, 4;
	add.s64 	%rd14, %rd1, %rd13;
	ld.global.u32 	%r38, [%rd14];
	mad.lo.s32 	%r39, %r38, %r36, %r34;
	st.global.u32 	[%rd2], %r39;
	add.s32 	%r40, %r30, 2;
	mul.wide.u32 	%rd15, %r40, 4;
	add.s64 	%rd16, %rd1, %rd15;
	ld.global.u32 	%r41, [%rd16];
	add.s32 	%r42, %r37, %r23;
	mul.wide.u32 	%rd17, %r42, 4;
	add.s64 	%rd18, %rd1, %rd17;
	ld.global.u32 	%r43, [%rd18];
	mad.lo.s32 	%r44, %r43, %r41, %r39;
	st.global.u32 	[%rd2], %r44;
	add.s32 	%r45, %r30, 3;
	mul.wide.u32 	%rd19, %r45, 4;
	add.s64 	%rd20, %rd1, %rd19;
	ld.global.u32 	%r46, [%rd20];
	add.s32 	%r47, %r42, %r23;
	mul.wide.u32 	%rd21, %r47, 4;
	add.s64 	%rd22, %rd1, %rd21;
	ld.global.u32 	%r48, [%rd22];
	mad.lo.s32 	%r56, %r48, %r46, %r44;
	st.global.u32 	[%rd2], %r56;
	add.s32 	%r55, %r55, 4;
	add.s32 	%r53, %r53, 4;
	setp.ne.s32 	%p2, %r53, 0;
	@%p2 bra 	$L__BB0_2;
$L__BB0_3:
	setp.eq.s32 	%p3, %r5, 0;
	@%p3 bra 	$L__BB0_6;
	neg.s32 	%r58, %r5;
$L__BB0_5:
	.pragma "nounroll";
	add.s32 	%r49, %r2, %r60;
	mul.wide.u32 	%rd23, %r49, 4;
	add.s64 	%rd24, %rd1, %rd23;
	ld.global.u32 	%r50, [%rd24];
	mad.lo.s32 	%r51, %r60, %r23, %r1;
	mul.wide.u32 	%rd25, %r51, 4;
	add.s64 	%rd26, %rd1, %rd25;
	ld.global.u32 	%r52, [%rd26];
	mad.lo.s32 	%r56, %r52, %r50, %r56;
	st.global.u32 	[%rd2], %r56;
	add.s32 	%r60, %r60, 1;
	add.s32 	%r58, %r58, 1;
	setp.ne.s32 	%p4, %r58, 0;
	@%p4 bra 	$L__BB0_5;
$L__BB0_6:
	ret;

}


// ===== COMPILED SASS (sm_100) =====

	.target	sm_100

	.elftype	@"ET_EXEC"


//--------------------- .note.nv.tkinfo           --------------------------
	.section	.note.nv.tkinfo,"",@"SHT_NOTE"
	.sectionflags	@"SHF_NOTE_NV_TKINFO"
	.tkinfo
        /*0018*/ 	.word	0x00000002
        /*0030*/ 	.string	""
        /*0030*/ 	.string	"ptxas"
        /*0030*/ 	.string	"Cuda compilation tools, release 13.0, V13.0.88"
        /*0030*/ 	.string	"Build cuda_13.0.r13.0/compiler.36424714_0"
        /*0030*/ 	.string	"-arch sm_100 -m 64 "



//--------------------- .note.nv.cuinfo           --------------------------
	.section	.note.nv.cuinfo,"",@"SHT_NOTE"
	.sectionflags	@"SHF_NOTE_NV_CUINFO"
        /*0018*/ 	.short	0x0002
        /*001a*/ 	.short	0x0064
        /*001c*/ 	.short	0x0082
	.zero		2


//--------------------- .nv.info                  --------------------------
	.section	.nv.info,"",@"SHT_CUDA_INFO"
	.align	4


	//----- nvinfo : EIATTR_REGCOUNT
	.align		4
        /*0000*/ 	.byte	0x04, 0x2f
        /*0002*/ 	.short	(.L_1 - .L_0)
	.align		4
.L_0:
        /*0004*/ 	.word	index@(_Z6squarePjS_j)
        /*0008*/ 	.word	0x00000020


	//----- nvinfo : EIATTR_FRAME_SIZE
	.align		4
.L_1:
        /*000c*/ 	.byte	0x04, 0x11
        /*000e*/ 	.short	(.L_3 - .L_2)
	.align		4
.L_2:
        /*0010*/ 	.word	index@(_Z6squarePjS_j)
        /*0014*/ 	.word	0x00000000


	//----- nvinfo : EIATTR_MIN_STACK_SIZE
	.align		4
.L_3:
        /*0018*/ 	.byte	0x04, 0x12
        /*001a*/ 	.short	(.L_5 - .L_4)
	.align		4
.L_4:
        /*001c*/ 	.word	index@(_Z6squarePjS_j)
        /*0020*/ 	.word	0x00000000
.L_5:


//--------------------- .nv.compat                --------------------------
	.section	.nv.compat,"",@"SHT_CUDA_COMPAT_INFO"
	.align	4
        /*0000*/ 	.byte	0x02, 0x09, 0x00, 0x00, 0x02, 0x02, 0x01, 0x00, 0x02, 0x05, 0x05, 0x00, 0x03, 0x07, 0x01, 0x01
        /*0010*/ 	.byte	0x02, 0x03, 0x00, 0x00, 0x02, 0x06, 0x01, 0x00, 0x04, 0x0b, 0x08, 0x00, 0x09, 0x00, 0x00, 0x00
        /*0020*/ 	.byte	0x00, 0x00, 0x00, 0x00


//--------------------- .nv.info._Z6squarePjS_j   --------------------------
	.section	.nv.info._Z6squarePjS_j,"",@"SHT_CUDA_INFO"
	.sectionflags	@""
	.align	4


	//----- nvinfo : EIATTR_CUDA_API_VERSION
	.align		4
        /*0000*/ 	.byte	0x04, 0x37
        /*0002*/ 	.short	(.L_7 - .L_6)
.L_6:
        /*0004*/ 	.word	0x00000082


	//----- nvinfo : EIATTR_KPARAM_INFO
	.align		4
.L_7:
        /*0008*/ 	.byte	0x04, 0x17
        /*000a*/ 	.short	(.L_9 - .L_8)
.L_8:
        /*000c*/ 	.word	0x00000000
        /*0010*/ 	.short	0x0002
        /*0012*/ 	.short	0x0010
        /*0014*/ 	.byte	0x00, 0xf0, 0x11, 0x00


	//----- nvinfo : EIATTR_KPARAM_INFO
	.align		4
.L_9:
        /*0018*/ 	.byte	0x04, 0x17
        /*001a*/ 	.short	(.L_11 - .L_10)
.L_10:
        /*001c*/ 	.word	0x00000000
        /*0020*/ 	.short	0x0001
        /*0022*/ 	.short	0x0008
        /*0024*/ 	.byte	0x00, 0xf5, 0x21, 0x00


	//----- nvinfo : EIATTR_KPARAM_INFO
	.align		4
.L_11:
        /*0028*/ 	.byte	0x04, 0x17
        /*002a*/ 	.short	(.L_13 - .L_12)
.L_12:
        /*002c*/ 	.word	0x00000000
        /*0030*/ 	.short	0x0000
        /*0032*/ 	.short	0x0000
        /*0034*/ 	.byte	0x00, 0xf5, 0x21, 0x00


	//----- nvinfo : EIATTR_SPARSE_MMA_MASK
	.align		4
.L_13:
        /*0038*/ 	.byte	0x03, 0x50
        /*003a*/ 	.short	0x0000


	//----- nvinfo : EIATTR_MAXREG_COUNT
	.align		4
        /*003c*/ 	.byte	0x03, 0x1b
        /*003e*/ 	.short	0x00ff


	//----- nvinfo : EIATTR_MERCURY_ISA_VERSION
	.align		4
        /*0040*/ 	.byte	0x03, 0x5f
        /*0042*/ 	.short	0x0101


	//----- nvinfo : EIATTR_VRC_CTA_INIT_COUNT
	.align		4
        /*0044*/ 	.byte	0x02, 0x4a
	.zero		1
	.zero		1


	//----- nvinfo : EIATTR_EXIT_INSTR_OFFSETS
	.align		4
        /*0048*/ 	.byte	0x04, 0x1c
        /*004a*/ 	.short	(.L_15 - .L_14)


	//   ....[0]....
.L_14:
        /*004c*/ 	.word	0x00001250


	//   ....[1]....
        /*0050*/ 	.word	0x00001340


	//----- nvinfo : EIATTR_CBANK_PARAM_SIZE
	.align		4
.L_15:
        /*0054*/ 	.byte	0x03, 0x19
        /*0056*/ 	.short	0x0014


	//----- nvinfo : EIATTR_PARAM_CBANK
	.align		4
        /*0058*/ 	.byte	0x04, 0x0a
        /*005a*/ 	.short	(.L_17 - .L_16)
	.align		4
.L_16:
        /*005c*/ 	.word	index@(.nv.constant0._Z6squarePjS_j)
        /*0060*/ 	.short	0x0380
        /*0062*/ 	.short	0x0014


	//----- nvinfo : EIATTR_SW_WAR
	.align		4
.L_17:
        /*0064*/ 	.byte	0x04, 0x36
        /*0066*/ 	.short	(.L_19 - .L_18)
.L_18:
        /*0068*/ 	.word	0x00000008
.L_19:


//--------------------- .nv.callgraph             --------------------------
	.section	.nv.callgraph,"",@"SHT_CUDA_CALLGRAPH"
	.align	4
	.sectionentsize	8
	.align		4
        /*0000*/ 	.word	0x00000000
	.align		4
        /*0004*/ 	.word	0xffffffff
	.align		4
        /*0008*/ 	.word	0x00000000
	.align		4
        /*000c*/ 	.word	0xfffffffe
	.align		4
        /*0010*/ 	.word	0x00000000
	.align		4
        /*0014*/ 	.word	0xfffffffd
	.align		4
        /*0018*/ 	.word	0x00000000
	.align		4
        /*001c*/ 	.word	0xfffffffc


//--------------------- .text._Z6squarePjS_j      --------------------------
	.section	.text._Z6squarePjS_j,"ax",@progbits
	.align	128
        .global         _Z6squarePjS_j
        .type           _Z6squarePjS_j,@function
        .size           _Z6squarePjS_j,(.L_x_7 - _Z6squarePjS_j)
        .other          _Z6squarePjS_j,@"STO_CUDA_ENTRY STV_DEFAULT"
_Z6squarePjS_j:
.text._Z6squarePjS_j:
[----:B------:R-:W-:Y:S01]  /*0000*/  LDC R1, c[0x0][0x37c] ;  /* 0x0000df00ff017b82 */ /* 0x000fe20000000800 */
[----:B------:R-:W0:Y:S07]  /*0010*/  S2R R0, SR_TID.X ;  /* 0x0000000000007919 */ /* 0x000e2e0000002100 */
[----:B------:R-:W0:Y:S01]  /*0020*/  S2UR UR4, SR_CTAID.X ;  /* 0x00000000000479c3 */ /* 0x000e220000002500 */
[----:B------:R-:W1:Y:S01]  /*0030*/  LDCU.64 UR8, c[0x0][0x358] ;  /* 0x00006b00ff0877ac */ /* 0x000e620008000a00 */
[----:B------:R-:W2:Y:S06]  /*0040*/  LDCU UR7, c[0x0][0x390] ;  /* 0x00007200ff0777ac */ /* 0x000eac0008000800 */
[----:B------:R-:W0:Y:S08]  /*0050*/  LDC R9, c[0x0][0x360] ;  /* 0x0000d800ff097b82 */ /* 0x000e300000000800 */
[----:B------:R-:W3:Y:S01]  /*0060*/  LDC.64 R2, c[0x0][0x380] ;  /* 0x0000e000ff027b82 */ /* 0x000ee20000000a00 */
[----:B0-----:R-:W-:-:S04]  /*0070*/  IMAD R9, R9, UR4, R0 ;  /* 0x0000000409097c24 */ /* 0x001fc8000f8e0200 */
[----:B---3--:R-:W-:-:S05]  /*0080*/  IMAD.WIDE.U32 R2, R9, 0x4, R2 ;  /* 0x0000000409027825 */ /* 0x008fca00078e0002 */
[----:B-1----:R0:W5:Y:S01]  /*0090*/  LDG.E R15, desc[UR8][R2.64] ;  /* 0x00000008020f7981 */ /* 0x002162000c1e1900 */
[----:B--2---:R-:W1:Y:S01]  /*00a0*/  I2F.U32.RP R6, UR7 ;  /* 0x0000000700067d06 */ /* 0x004e620008209000 */
[----:B------:R-:W-:Y:S01]  /*00b0*/  ISETP.NE.U32.AND P1, PT, RZ, UR7, PT ;  /* 0x00000007ff007c0c */ /* 0x000fe2000bf25070 */
[----:B------:R-:W-:-:S04]  /*00c0*/  UISETP.LT.U32.AND UP0, UPT, UR7, 0x1, UPT ;  /* 0x000000010700788c */ /* 0x000fc8000bf01070 */
[----:B------:R-:W-:Y:S02]  /*00d0*/  USEL UR4, UR7, 0x1, !UP0 ;  /* 0x0000000107047887 */ /* 0x000fe4000c000000 */
[----:B------:R-:W-:Y:S02]  /*00e0*/  UISETP.GE.U32.AND UP0, UPT, UR7, 0x4, UPT ;  /* 0x000000040700788c */ /* 0x000fe4000bf06070 */
[----:B------:R-:W-:Y:S01]  /*00f0*/  ULOP3.LUT UR5, UR4, 0x3, URZ, 0xc0, !UPT ;  /* 0x0000000304057892 */ /* 0x000fe2000f8ec0ff */
[----:B-1----:R-:W1:Y:S02]  /*0100*/  MUFU.RCP R6, R6 ;  /* 0x0000000600067308 */ /* 0x002e640000001000 */
[----:B-1----:R-:W-:-:S06]  /*0110*/  IADD3 R4, PT, PT, R6, 0xffffffe, RZ ;  /* 0x0ffffffe06047810 */ /* 0x002fcc0007ffe0ff */
[----:B------:R1:W2:Y:S02]  /*0120*/  F2I.FTZ.U32.TRUNC.NTZ R5, R4 ;  /* 0x0000000400057305 */ /* 0x0002a4000021f000 */
[----:B-1----:R-:W-:Y:S01]  /*0130*/  HFMA2 R4, -RZ, RZ, 0, 0 ;  /* 0x00000000ff047431 */ /* 0x002fe200000001ff */
[----:B--2---:R-:W-:-:S05]  /*0140*/  IADD3 R7, PT, PT, RZ, -R5, RZ ;  /* 0x80000005ff077210 */ /* 0x004fca0007ffe0ff */
[----:B------:R-:W-:-:S04]  /*0150*/  IMAD R7, R7, UR7, RZ ;  /* 0x0000000707077c24 */ /* 0x000fc8000f8e02ff */
[----:B------:R-:W-:Y:S01]  /*0160*/  IMAD.HI.U32 R0, R5, R7, R4 ;  /* 0x0000000705007227 */ /* 0x000fe200078e0004 */
[----:B------:R-:W-:-:S05]  /*0170*/  MOV R7, RZ ;  /* 0x000000ff00077202 */ /* 0x000fca0000000f00 */
[----:B------:R-:W-:-:S05]  /*0180*/  IMAD.HI.U32 R0, R0, R9, RZ ;  /* 0x0000000900007227 */ /* 0x000fca00078e00ff */
[----:B------:R-:W-:-:S05]  /*0190*/  IADD3 R0, PT, PT, -R0, RZ, RZ ;  /* 0x000000ff00007210 */ /* 0x000fca0007ffe1ff */
[----:B------:R-:W-:-:S05]  /*01a0*/  IMAD R0, R0, UR7, R9 ;  /* 0x0000000700007c24 */ /* 0x000fca000f8e0209 */
[----:B------:R-:W-:-:S13]  /*01b0*/  ISETP.GE.U32.AND P0, PT, R0, UR7, PT ;  /* 0x0000000700007c0c */ /* 0x000fda000bf06070 */
[----:B------:R-:W-:-:S04]  /*01c0*/  @P0 IADD3 R0, PT, PT, R0, -UR7, RZ ;  /* 0x8000000700000c10 */ /* 0x000fc8000fffe0ff */
[----:B------:R-:W-:-:S13]  /*01d0*/  ISETP.GE.U32.AND P0, PT, R0, UR7, PT ;  /* 0x0000000700007c0c */ /* 0x000fda000bf06070 */
[----:B------:R-:W-:Y:S02]  /*01e0*/  @P0 IADD3 R0, PT, PT, R0, -UR7, RZ ;  /* 0x8000000700000c10 */ /* 0x000fe4000fffe0ff */
[----:B------:R-:W-:-:S04]  /*01f0*/  @!P1 LOP3.LUT R0, RZ, UR7, RZ, 0x33, !PT ;  /* 0x00000007ff009c12 */ /* 0x000fc8000f8e33ff */
[----:B------:R-:W-:Y:S01]  /*0200*/  IADD3 R6, PT, PT, R9, -R0, RZ ;  /* 0x8000000009067210 */ /* 0x000fe20007ffe0ff */
[----:B0-----:R-:W-:Y:S06]  /*0210*/  BRA.U !UP0, `(.L_x_0) ;  /* 0x0000001108087547 */ /* 0x001fec000b800000 */
[----:B------:R-:W0:Y:S01]  /*0220*/  LDC.64 R4, c[0x0][0x388] ;  /* 0x0000e200ff047b82 */ /* 0x000e220000000a00 */
[----:B------:R-:W-:Y:S01]  /*0230*/  ULOP3.LUT UR4, UR4, 0xfffffffc, URZ, 0xc0, !UPT ;  /* 0xfffffffc04047892 */ /* 0x000fe2000f8ec0ff */
[----:B------:R-:W-:-:S03]  /*0240*/  MOV R11, RZ ;  /* 0x000000ff000b7202 */ /* 0x000fc60000000f00 */
[----:B------:R-:W-:Y:S02]  /*0250*/  UIADD3 UR6, UPT, UPT, -UR4, URZ, URZ ;  /* 0x000000ff04067290 */ /* 0x000fe4000fffe1ff */
[----:B------:R-:W-:Y:S02]  /*0260*/  MOV R7, UR4 ;  /* 0x0000000400077c02 */ /* 0x000fe40008000f00 */
[----:B------:R-:W-:-:S09]  /*0270*/  UISETP.GE.AND UP0, UPT, UR6, URZ, UPT ;  /* 0x000000ff0600728c */ /* 0x000fd2000bf06270 */
[----:B------:R-:W-:Y:S05]  /*0280*/  BRA.U UP0, `(.L_x_1) ;  /* 0x0000000d005c7547 */ /* 0x000fea000b800000 */
[----:B------:R-:W-:Y:S02]  /*0290*/  UIADD3 UR4, UPT, UPT, -UR6, URZ, URZ ;  /* 0x000000ff06047290 */ /* 0x000fe4000fffe1ff */
[----:B------:R-:W-:Y:S02]  /*02a0*/  UPLOP3.LUT UP0, UPT, UPT, UPT, UPT, 0x80, 0x8 ;  /* 0x000000000008789c */ /* 0x000fe40003f0f070 */
[----:B------:R-:W-:-:S09]  /*02b0*/  UISETP.GT.AND UP1, UPT, UR4, 0xc, UPT ;  /* 0x0000000c0400788c */ /* 0x000fd2000bf24270 */
[----:B------:R-:W-:Y:S05]  /*02c0*/  BRA.U !UP1, `(.L_x_2) ;  /* 0x0000000909247547 */ /* 0x000fea000b800000 */
[----:B------:R-:W-:-:S11]  /*02d0*/  UPLOP3.LUT UP0, UPT, UPT, UPT, UPT, 0x40, 0x4 ;  /* 0x000000000004789c */ /* 0x000fd60003f0e870 */
.L_x_3:
[----:B-1----:R-:W1:Y:S01]  /*02e0*/  LDC.64 R8, c[0x0][0x388] ;  /* 0x0000e200ff087b82 */ /* 0x002e620000000a00 */
[----:B------:R-:W-:Y:S01]  /*02f0*/  IADD3 R13, PT, PT, R6, R11, RZ ;  /* 0x0000000b060d7210 */ /* 0x000fe20007ffe0ff */
[----:B------:R-:W-:-:S04]  /*0300*/  IMAD R21, R11, UR7, R0 ;  /* 0x000000070b157c24 */ /* 0x000fc8000f8e0200 */
[----:B-1----:R-:W-:-:S04]  /*0310*/  IMAD.WIDE.U32 R16, R13, 0x4, R8 ;  /* 0x000000040d107825 */ /* 0x002fc800078e0008 */
[----:B------:R-:W-:Y:S02]  /*0320*/  IMAD.WIDE.U32 R18, R21, 0x4, R8 ;  /* 0x0000000415127825 */ /* 0x000fe400078e0008 */
[----:B------:R-:W2:Y:S04]  /*0330*/  LDG.E R16, desc[UR8][R16.64] ;  /* 0x0000000810107981 */ /* 0x000ea8000c1e1900 */
[----:B------:R-:W2:Y:S01]  /*0340*/  LDG.E R18, desc[UR8][R18.64] ;  /* 0x0000000812127981 */ /* 0x000ea2000c1e1900 */
[----:B------:R-:W-:Y:S02]  /*0350*/  IADD3 R25, PT, PT, R13, 0x1, RZ ;  /* 0x000000010d197810 */ /* 0x000fe40007ffe0ff */
[----:B------:R-:W-:-:S05]  /*0360*/  IADD3 R27, PT, PT, R21, UR7, RZ ;  /* 0x00000007151b7c10 */ /* 0x000fca000fffe0ff */
[----:B------:R-:W-:-:S04]  /*0370*/  IMAD.WIDE.U32 R20, R27, 0x4, R8 ;  /* 0x000000041b147825 */ /* 0x000fc800078e0008 */
[----:B--2--5:R-:W-:Y:S02]  /*0380*/  IMAD R23, R16, R18, R15 ;  /* 0x0000001210177224 */ /* 0x024fe400078e020f */
[----:B------:R-:W-:-:S03]  /*0390*/  IMAD.WIDE.U32 R14, R25, 0x4, R8 ;  /* 0x00000004190e7825 */ /* 0x000fc600078e0008 */
[----:B------:R1:W-:Y:S04]  /*03a0*/  STG.E desc[UR8][R2.64], R23 ;  /* 0x0000001702007986 */ /* 0x0003e8000c101908 */
[----:B------:R-:W2:Y:S04]  /*03b0*/  LDG.E R14, desc[UR8][R14.64] ;  /* 0x000000080e0e7981 */ /* 0x000ea8000c1e1900 */
[----:B------:R-:W2:Y:S01]  /*03c0*/  LDG.E R20, desc[UR8][R20.64] ;  /* 0x0000000814147981 */ /* 0x000ea2000c1e1900 */
[----:B------:R-:W-:Y:S02]  /*03d0*/  IADD3 R29, PT, PT, R13, 0x2, RZ ;  /* 0x000000020d1d7810 */ /* 0x000fe40007ffe0ff */
[----:B------:R-:W-:-:S03]  /*03e0*/  IADD3 R27, PT, PT, R27, UR7, RZ ;  /* 0x000000071b1b7c10 */ /* 0x000fc6000fffe0ff */
[----:B------:R-:W-:-:S04]  /*03f0*/  IMAD.WIDE.U32 R16, R29, 0x4, R8 ;  /* 0x000000041d107825 */ /* 0x000fc800078e0008 */
[----:B------:R-:W-:-:S04]  /*0400*/  IMAD.WIDE.U32 R18, R27, 0x4, R8 ;  /* 0x000000041b127825 */ /* 0x000fc800078e0008 */
[----:B--2---:R-:W-:-:S05]  /*0410*/  IMAD R25, R14, R20, R23 ;  /* 0x000000140e197224 */ /* 0x004fca00078e0217 */
[----:B------:R2:W-:Y:S04]  /*0420*/  STG.E desc[UR8][R2.64], R25 ;  /* 0x0000001902007986 */ /* 0x0005e8000c101908 */
[----:B------:R-:W1:Y:S04]  /*0430*/  LDG.E R16, desc[UR8][R16.64] ;  /* 0x0000000810107981 */ /* 0x000e68000c1e1900 */
[----:B------:R-:W1:Y:S01]  /*0440*/  LDG.E R18, desc[UR8][R18.64] ;  /* 0x0000000812127981 */ /* 0x000e62000c1e1900 */
[----:B------:R-:W-:Y:S02]  /*0450*/  IADD3 R29, PT, PT, R13, 0x3, RZ ;  /* 0x000000030d1d7810 */ /* 0x000fe40007ffe0ff */
[----:B------:R-:W-:-:S03]  /*0460*/  IADD3 R27, PT, PT, R27, UR7, RZ ;  /* 0x000000071b1b7c10 */ /* 0x000fc6000fffe0ff */
[----:B------:R-:W-:-:S04]  /*0470*/  IMAD.WIDE.U32 R14, R29, 0x4, R8 ;  /* 0x000000041d0e7825 */ /* 0x000fc800078e0008 */
[----:B------:R-:W-:-:S04]  /*0480*/  IMAD.WIDE.U32 R20, R27, 0x4, R8 ;  /* 0x000000041b147825 */ /* 0x000fc800078e0008 */
[----:B-1----:R-:W-:-:S05]  /*0490*/  IMAD R23, R16, R18, R25 ;  /* 0x0000001210177224 */ /* 0x002fca00078e0219 */
[----:B------:R1:W-:Y:S04]  /*04a0*/  STG.E desc[UR8][R2.64], R23 ;  /* 0x0000001702007986 */ /* 0x0003e8000c101908 */
[----:B------:R-:W3:Y:S04]  /*04b0*/  LDG.E R14, desc[UR8][R14.64] ;  /* 0x000000080e0e7981 */ /* 0x000ee8000c1e1900 */
[----:B------:R-:W3:Y:S01]  /*04c0*/  LDG.E R20, desc[UR8][R20.64] ;  /* 0x0000000814147981 */ /* 0x000ee2000c1e1900 */
[----:B--2---:R-:W-:-:S04]  /*04d0*/  IADD3 R25, PT, PT, R11, 0x4, RZ ;  /* 0x000000040b197810 */ /* 0x004fc80007ffe0ff */
[----:B------:R-:W-:Y:S01]  /*04e0*/  IADD3 R17, PT, PT, R6, R25, RZ ;  /* 0x0000001906117210 */ /* 0x000fe20007ffe0ff */
[----:B------:R-:W-:-:S04]  /*04f0*/  IMAD R27, R25, UR7, R0 ;  /* 0x00000007191b7c24 */ /* 0x000fc8000f8e0200 */
[----:B------:R-:W-:-:S04]  /*0500*/  IMAD.WIDE.U32 R16, R17, 0x4, R8 ;  /* 0x0000000411107825 */ /* 0x000fc800078e0008 */
[----:B------:R-:W-:-:S04]  /*0510*/  IMAD.WIDE.U32 R18, R27, 0x4, R8 ;  /* 0x000000041b127825 */ /* 0x000fc800078e0008 */
[----:B---3--:R-:W-:-:S05]  /*0520*/  IMAD R25, R14, R20, R23 ;  /* 0x000000140e197224 */ /* 0x008fca00078e0217 */
        /* <DEDUP_REMOVED lines=93> */
[----:B------:R-:W-:Y:S01]  /*0b00*/  UIADD3 UR6, UPT, UPT, UR6, 0x10, URZ ;  /* 0x0000001006067890 */ /* 0x000fe2000fffe0ff */
[----:B------:R-:W-:-:S03]  /*0b10*/  IADD3 R11, PT, PT, R11, 0x10, RZ ;  /* 0x000000100b0b7810 */ /* 0x000fc60007ffe0ff */
[----:B------:R-:W-:Y:S01]  /*0b20*/  UISETP.GE.AND UP1, UPT, UR6, -0xc, UPT ;  /* 0xfffffff40600788c */ /* 0x000fe2000bf26270 */
[----:B--2---:R-:W-:-:S05]  /*0b30*/  IMAD R15, R12, R8, R21 ;  /* 0x000000080c0f7224 */ /* 0x004fca00078e0215 */
[----:B------:R1:W-:Y:S03]  /*0b40*/  STG.E desc[UR8][R2.64], R15 ;  /* 0x0000000f02007986 */ /* 0x0003e6000c101908 */
[----:B------:R-:W-:Y:S05]  /*0b50*/  BRA.U !UP1, `(.L_x_3) ;  /* 0xfffffff509e07547 */ /* 0x000fea000b83ffff */
.L_x_2:
[----:B------:R-:W-:-:S04]  /*0b60*/  UIADD3 UR4, UPT, UPT, -UR6, URZ, URZ ;  /* 0x000000ff06047290 */ /* 0x000fc8000fffe1ff */
[----:B------:R-:W-:-:S09]  /*0b70*/  UISETP.GT.AND UP1, UPT, UR4, 0x4, UPT ;  /* 0x000000040400788c */ /* 0x000fd2000bf24270 */
[----:B------:R-:W-:Y:S05]  /*0b80*/  BRA.U !UP1, `(.L_x_4) ;  /* 0x0000000509147547 */ /* 0x000fea000b800000 */
[----:B------:R-:W2:Y:S01]  /*0b90*/  LDC.64 R8, c[0x0][0x388] ;  /* 0x0000e200ff087b82 */ /* 0x000ea20000000a00 */
[----:B------:R-:W-:Y:S01]  /*0ba0*/  IADD3 R13, PT, PT, R6, R11, RZ ;  /* 0x0000000b060d7210 */ /* 0x000fe20007ffe0ff */
[----:B-1----:R-:W-:-:S04]  /*0bb0*/  IMAD R21, R11, UR7, R0 ;  /* 0x000000070b157c24 */ /* 0x002fc8000f8e0200 */
[----:B--2---:R-:W-:-:S04]  /*0bc0*/  IMAD.WIDE.U32 R16, R13, 0x4, R8 ;  /* 0x000000040d107825 */ /* 0x004fc800078e0008 */
        /* <DEDUP_REMOVED lines=60> */
[----:B------:R-:W-:Y:S01]  /*0f90*/  IADD3 R11, PT, PT, R11, 0x8, RZ ;  /* 0x000000080b0b7810 */ /* 0x000fe20007ffe0ff */
[----:B------:R-:W-:-:S02]  /*0fa0*/  UIADD3 UR6, UPT, UPT, UR6, 0x8, URZ ;  /* 0x0000000806067890 */ /* 0x000fc4000fffe0ff */
[----:B------:R-:W-:Y:S01]  /*0fb0*/  UPLOP3.LUT UP0, UPT, UPT, UPT, UPT, 0x40, 0x4 ;  /* 0x000000000004789c */ /* 0x000fe20003f0e870 */
[----:B--2---:R-:W-:-:S05]  /*0fc0*/  IMAD R15, R12, R8, R21 ;  /* 0x000000080c0f7224 */ /* 0x004fca00078e0215 */
[----:B------:R3:W-:Y:S05]  /*0fd0*/  STG.E desc[UR8][R2.64], R15 ;  /* 0x0000000f02007986 */ /* 0x0007ea000c101908 */
.L_x_4:
[----:B------:R-:W-:-:S09]  /*0fe0*/  UISETP.NE.OR UP0, UPT, UR6, URZ, UP0 ;  /* 0x000000ff0600728c */ /* 0x000fd20008705670 */
[----:B------:R-:W-:Y:S05]  /*0ff0*/  BRA.U !UP0, `(.L_x_0) ;  /* 0x0000000108907547 */ /* 0x000fea000b800000 */
.L_x_1:
[----:B------:R-:W-:Y:S01]  /*1000*/  IADD3 R9, PT, PT, R6, R11, RZ ;  /* 0x0000000b06097210 */ /* 0x000fe20007ffe0ff */
[----:B------:R-:W-:-:S04]  /*1010*/  IMAD R19, R11, UR7, R0 ;  /* 0x000000070b137c24 */ /* 0x000fc8000f8e0200 */
[----:B0-----:R-:W-:-:S04]  /*1020*/  IMAD.WIDE.U32 R12, R9, 0x4, R4 ;  /* 0x00000004090c7825 */ /* 0x001fc800078e0004 */
[----:B------:R-:W-:Y:S02]  /*1030*/  IMAD.WIDE.U32 R16, R19, 0x4, R4 ;  /* 0x0000000413107825 */ /* 0x000fe400078e0004 */
[----:B--2---:R-:W2:Y:S04]  /*1040*/  LDG.E R12, desc[UR8][R12.64] ;  /* 0x000000080c0c7981 */ /* 0x004ea8000c1e1900 */
[----:B------:R-:W2:Y:S01]  /*1050*/  LDG.E R16, desc[UR8][R16.64] ;  /* 0x0000000810107981 */ /* 0x000ea2000c1e1900 */
[----:B-1-3--:R-:W-:Y:S02]  /*1060*/  IADD3 R23, PT, PT, R9, 0x1, RZ ;  /* 0x0000000109177810 */ /* 0x00afe40007ffe0ff */
        /* <DEDUP_REMOVED lines=13> */
[----:B------:R-:W0:Y:S04]  /*1140*/  LDG.E R12, desc[UR8][R12.64] ;  /* 0x000000080c0c7981 */ /* 0x000e28000c1e1900 */
[----:B------:R-:W0:Y:S01]  /*1150*/  LDG.E R16, desc[UR8][R16.64] ;  /* 0x0000000810107981 */ /* 0x000e22000c1e1900 */
[----:B------:R-:W-:Y:S02]  /*1160*/  IADD3 R9, PT, PT, R9, 0x3, RZ ;  /* 0x0000000309097810 */ /* 0x000fe40007ffe0ff */
[----:B------:R-:W-:-:S03]  /*1170*/  IADD3 R25, PT, PT, R25, UR7, RZ ;  /* 0x0000000719197c10 */ /* 0x000fc6000fffe0ff */
[----:B------:R-:W-:-:S04]  /*1180*/  IMAD.WIDE.U32 R8, R9, 0x4, R4 ;  /* 0x0000000409087825 */ /* 0x000fc800078e0004 */
[----:B------:R-:W-:-:S04]  /*1190*/  IMAD.WIDE.U32 R18, R25, 0x4, R4 ;  /* 0x0000000419127825 */ /* 0x000fc800078e0004 */
[----:B0-----:R-:W-:-:S05]  /*11a0*/  IMAD R21, R12, R16, R23 ;  /* 0x000000100c157224 */ /* 0x001fca00078e0217 */
[----:B------:R2:W-:Y:S04]  /*11b0*/  STG.E desc[UR8][R2.64], R21 ;  /* 0x0000001502007986 */ /* 0x0005e8000c101908 */
[----:B------:R-:W3:Y:S04]  /*11c0*/  LDG.E R8, desc[UR8][R8.64] ;  /* 0x0000000808087981 */ /* 0x000ee8000c1e1900 */
[----:B------:R-:W3:Y:S01]  /*11d0*/  LDG.E R18, desc[UR8][R18.64] ;  /* 0x0000000812127981 */ /* 0x000ee2000c1e1900 */
[----:B------:R-:W-:Y:S01]  /*11e0*/  UIADD3 UR6, UPT, UPT, UR6, 0x4, URZ ;  /* 0x0000000406067890 */ /* 0x000fe2000fffe0ff */
[----:B------:R-:W-:-:S03]  /*11f0*/  IADD3 R11, PT, PT, R11, 0x4, RZ ;  /* 0x000000040b0b7810 */ /* 0x000fc60007ffe0ff */
[----:B------:R-:W-:Y:S01]  /*1200*/  UISETP.NE.AND UP0, UPT, UR6, URZ, UPT ;  /* 0x000000ff0600728c */ /* 0x000fe2000bf05270 */
[----:B---3--:R-:W-:-:S05]  /*1210*/  IMAD R15, R8, R18, R21 ;  /* 0x00000012080f7224 */ /* 0x008fca00078e0215 */
[----:B------:R2:W-:Y:S03]  /*1220*/  STG.E desc[UR8][R2.64], R15 ;  /* 0x0000000f02007986 */ /* 0x0005e6000c101908 */
[----:B------:R-:W-:Y:S05]  /*1230*/  BRA.U UP0, `(.L_x_1) ;  /* 0xfffffffd00707547 */ /* 0x000fea000b83ffff */
.L_x_0:
[----:B------:R-:W-:-:S13]  /*1240*/  ISETP.NE.AND P0, PT, RZ, UR5, PT ;  /* 0x00000005ff007c0c */ /* 0x000fda000bf05270 */
[----:B------:R-:W-:Y:S05]  /*1250*/  @!P0 EXIT ;  /* 0x000000000000894d */ /* 0x000fea0003800000 */
[----:B------:R-:W4:Y:S01]  /*1260*/  LDC.64 R10, c[0x0][0x388] ;  /* 0x0000e200ff0a7b82 */ /* 0x000f220000000a00 */
[----:B------:R-:W-:-:S12]  /*1270*/  UIADD3 UR5, UPT, UPT, -UR5, URZ, URZ ;  /* 0x000000ff05057290 */ /* 0x000fd8000fffe1ff */
.L_x_5:
[----:B0-----:R-:W-:Y:S01]  /*1280*/  IADD3 R5, PT, PT, R6, R7, RZ ;  /* 0x0000000706057210 */ /* 0x001fe20007ffe0ff */
[----:B------:R-:W-:-:S04]  /*1290*/  IMAD R9, R7, UR7, R0 ;  /* 0x0000000707097c24 */ /* 0x000fc8000f8e0200 */
[----:B----4-:R-:W-:-:S04]  /*12a0*/  IMAD.WIDE.U32 R4, R5, 0x4, R10 ;  /* 0x0000000405047825 */ /* 0x010fc800078e000a */
[----:B------:R-:W-:Y:S02]  /*12b0*/  IMAD.WIDE.U32 R8, R9, 0x4, R10 ;  /* 0x0000000409087825 */ /* 0x000fe400078e000a */
[----:B------:R-:W1:Y:S04]  /*12c0*/  LDG.E R4, desc[UR8][R4.64] ;  /* 0x0000000804047981 */ /* 0x000e68000c1e1900 */
[----:B------:R-:W1:Y:S01]  /*12d0*/  LDG.E R8, desc[UR8][R8.64] ;  /* 0x0000000808087981 */ /* 0x000e62000c1e1900 */
[----:B------:R-:W-:Y:S01]  /*12e0*/  UIADD3 UR5, UPT, UPT, UR5, 0x1, URZ ;  /* 0x0000000105057890 */ /* 0x000fe2000fffe0ff */
[----:B------:R-:W-:-:S03]  /*12f0*/  IADD3 R7, PT, PT, R7, 0x1, RZ ;  /* 0x0000000107077810 */ /* 0x000fc60007ffe0ff */
[----:B------:R-:W-:Y:S01]  /*1300*/  UISETP.NE.AND UP0, UPT, UR5, URZ, UPT ;  /* 0x000000ff0500728c */ /* 0x000fe2000bf05270 */
[----:B-123-5:R-:W-:-:S05]  /*1310*/  IMAD R15, R4, R8, R15 ;  /* 0x00000008040f7224 */ /* 0x02efca00078e020f */
[----:B------:R0:W-:Y:S03]  /*1320*/  STG.E desc[UR8][R2.64], R15 ;  /* 0x0000000f02007986 */ /* 0x0001e6000c101908 */
[----:B------:R-:W-:Y:S05]  /*1330*/  BRA.U UP0, `(.L_x_5) ;  /* 0xfffffffd00d07547 */ /* 0x000fea000b83ffff */
[----:B------:R-:W-:Y:S05]  /*1340*/  EXIT ;  /* 0x000000000000794d */ /* 0x000fea0003800000 */
.L_x_6:
[----:B------:R-:W-:-:S00]  /*1350*/  BRA `(.L_x_6) ;  /* 0xfffffffc00fc7947 */ /* 0x000fc0000383ffff */
[----:B------:R-:W-:-:S00]  /*1360*/  NOP ;  /* 0x0000000000007918 */ /* 0x000fc00000000000 */
        /* <DEDUP_REMOVED lines=9> */
.L_x_7:


//--------------------- .nv.shared.reserved.0     --------------------------
	.section	.nv.shared.reserved.0,"aw",@nobits
	.weak		__nv_reservedSMEM_offset_0_alias
	.size		__nv_reservedSMEM_offset_0_alias, 0, 64
	.other		__nv_reservedSMEM_offset_0_alias,@"STO_CUDA_RESERVED_SHARED STV_DEFAULT"
__nv_reservedSMEM_offset_0_alias:
	.zero		0
	.zero		64


//--------------------- .nv.constant0._Z6squarePjS_j --------------------------
	.section	.nv.constant0._Z6squarePjS_j,"a",@progbits
	.sectionflags	@""
	.align	4
.nv.constant0._Z6squarePjS_j:
	.zero		916


//--------------------- SYMBOLS --------------------------

	.type		.nv.reservedSmem.offset0,@object
	.size		.nv.reservedSmem.offset0,0x4
